//
// Generated by NVIDIA NVVM Compiler
//
// Compiler Build ID: CL-36424714
// Cuda compilation tools, release 13.0, V13.0.88
// Based on NVVM 20.0.0
//

.version 9.0
.target sm_100
.address_size 64

	// .globl	_Z10cuda_sgemmILj32ELj32ELj32ELj4EEvPfS0_S0_iii
// _ZZ10cuda_sgemmILj32ELj32ELj32ELj4EEvPfS0_S0_iiiE8a_shared has been demoted
// _ZZ10cuda_sgemmILj32ELj32ELj32ELj4EEvPfS0_S0_iiiE8b_shared has been demoted

.visible .entry _Z10cuda_sgemmILj32ELj32ELj32ELj4EEvPfS0_S0_iii(
	.param .u64 .ptr .align 1 _Z10cuda_sgemmILj32ELj32ELj32ELj4EEvPfS0_S0_iii_param_0,
	.param .u64 .ptr .align 1 _Z10cuda_sgemmILj32ELj32ELj32ELj4EEvPfS0_S0_iii_param_1,
	.param .u64 .ptr .align 1 _Z10cuda_sgemmILj32ELj32ELj32ELj4EEvPfS0_S0_iii_param_2,
	.param .u32 _Z10cuda_sgemmILj32ELj32ELj32ELj4EEvPfS0_S0_iii_param_3,
	.param .u32 _Z10cuda_sgemmILj32ELj32ELj32ELj4EEvPfS0_S0_iii_param_4,
	.param .u32 _Z10cuda_sgemmILj32ELj32ELj32ELj4EEvPfS0_S0_iii_param_5
)
{
	.reg .pred 	%p<3>;
	.reg .b32 	%r<41>;
	.reg .b32 	%f<315>;
	.reg .b64 	%rd<38>;
	// demoted variable
	.shared .align 4 .b8 _ZZ10cuda_sgemmILj32ELj32ELj32ELj4EEvPfS0_S0_iiiE8a_shared[4096];
	// demoted variable
	.shared .align 4 .b8 _ZZ10cuda_sgemmILj32ELj32ELj32ELj4EEvPfS0_S0_iiiE8b_shared[4096];
	ld.param.u32 	%r13, [_Z10cuda_sgemmILj32ELj32ELj32ELj4EEvPfS0_S0_iii_param_4];
	ld.param.u32 	%r14, [_Z10cuda_sgemmILj32ELj32ELj32ELj4EEvPfS0_S0_iii_param_5];
	mov.u32 	%r1, %tid.x;
	mov.u32 	%r2, %tid.y;
	mov.u32 	%r15, %ctaid.y;
	shl.b32 	%r3, %r15, 5;
	mov.u32 	%r16, %ctaid.x;
	shl.b32 	%r17, %r16, 5;
	cvt.u64.u32 	%rd1, %r17;
	setp.lt.s32 	%p1, %r13, 1;
	mov.f32 	%f311, 0f00000000;
	mov.f32 	%f312, %f311;
	mov.f32 	%f313, %f311;
	mov.f32 	%f314, %f311;
	@%p1 bra 	$L__BB0_3;
	shl.b32 	%r19, %r2, 7;
	mov.u32 	%r20, _ZZ10cuda_sgemmILj32ELj32ELj32ELj4EEvPfS0_S0_iiiE8a_shared;
	add.s32 	%r4, %r20, %r19;
	shl.b32 	%r21, %r1, 2;
	mad.lo.s32 	%r39, %r2, %r14, %r21;
	mad.lo.s32 	%r38, %r13, %r2, %r21;
	mov.b32 	%r40, 0;
	mov.f32 	%f311, 0f00000000;
$L__BB0_2:
	ld.param.u64 	%rd36, [_Z10cuda_sgemmILj32ELj32ELj32ELj4EEvPfS0_S0_iii_param_1];
	ld.param.u64 	%rd35, [_Z10cuda_sgemmILj32ELj32ELj32ELj4EEvPfS0_S0_iii_param_0];
	cvt.u64.u32 	%rd5, %r38;
	mul.lo.s32 	%r22, %r3, %r13;
	cvt.u64.u32 	%rd6, %r22;
	add.s64 	%rd7, %rd5, %rd6;
	cvta.to.global.u64 	%rd8, %rd35;
	shl.b64 	%rd9, %rd7, 2;
	add.s64 	%rd10, %rd8, %rd9;
	ld.global.v4.f32 	{%f15, %f16, %f17, %f18}, [%rd10];
	mov.u32 	%r23, %tid.x;
	shl.b32 	%r24, %r23, 4;
	add.s32 	%r25, %r4, %r24;
	st.shared.v4.f32 	[%r25], {%f15, %f16, %f17, %f18};
	cvt.u64.u32 	%rd11, %r39;
	add.s64 	%rd12, %rd11, %rd1;
	cvta.to.global.u64 	%rd13, %rd36;
	shl.b64 	%rd14, %rd12, 2;
	add.s64 	%rd15, %rd13, %rd14;
	ld.global.v4.f32 	{%f19, %f20, %f21, %f22}, [%rd15];
	shl.b32 	%r26, %r2, 7;
	mov.u32 	%r27, _ZZ10cuda_sgemmILj32ELj32ELj32ELj4EEvPfS0_S0_iiiE8b_shared;
	add.s32 	%r28, %r27, %r24;
	add.s32 	%r29, %r28, %r26;
	st.shared.v4.f32 	[%r29], {%f19, %f20, %f21, %f22};
	bar.sync 	0;
	ld.shared.f32 	%f23, [%r4];
	ld.shared.f32 	%f24, [%r28];
	fma.rn.f32 	%f25, %f23, %f24, %f314;
	ld.shared.f32 	%f26, [%r4+4];
	ld.shared.f32 	%f27, [%r28+128];
	fma.rn.f32 	%f28, %f26, %f27, %f25;
	ld.shared.f32 	%f29, [%r4+8];
	ld.shared.f32 	%f30, [%r28+256];
	fma.rn.f32 	%f31, %f29, %f30, %f28;
	ld.shared.f32 	%f32, [%r4+12];
	ld.shared.f32 	%f33, [%r28+384];
	fma.rn.f32 	%f34, %f32, %f33, %f31;
	ld.shared.f32 	%f35, [%r4+16];
	ld.shared.f32 	%f36, [%r28+512];
	fma.rn.f32 	%f37, %f35, %f36, %f34;
	ld.shared.f32 	%f38, [%r4+20];
	ld.shared.f32 	%f39, [%r28+640];
	fma.rn.f32 	%f40, %f38, %f39, %f37;
	ld.shared.f32 	%f41, [%r4+24];
	ld.shared.f32 	%f42, [%r28+768];
	fma.rn.f32 	%f43, %f41, %f42, %f40;
	ld.shared.f32 	%f44, [%r4+28];
	ld.shared.f32 	%f45, [%r28+896];
	fma.rn.f32 	%f46, %f44, %f45, %f43;
	ld.shared.f32 	%f47, [%r4+32];
	ld.shared.f32 	%f48, [%r28+1024];
	fma.rn.f32 	%f49, %f47, %f48, %f46;
	ld.shared.f32 	%f50, [%r4+36];
	ld.shared.f32 	%f51, [%r28+1152];
	fma.rn.f32 	%f52, %f50, %f51, %f49;
	ld.shared.f32 	%f53, [%r4+40];
	ld.shared.f32 	%f54, [%r28+1280];
	fma.rn.f32 	%f55, %f53, %f54, %f52;
	ld.shared.f32 	%f56, [%r4+44];
	ld.shared.f32 	%f57, [%r28+1408];
	fma.rn.f32 	%f58, %f56, %f57, %f55;
	ld.shared.f32 	%f59, [%r4+48];
	ld.shared.f32 	%f60, [%r28+1536];
	fma.rn.f32 	%f61, %f59, %f60, %f58;
	ld.shared.f32 	%f62, [%r4+52];
	ld.shared.f32 	%f63, [%r28+1664];
	fma.rn.f32 	%f64, %f62, %f63, %f61;
	ld.shared.f32 	%f65, [%r4+56];
	ld.shared.f32 	%f66, [%r28+1792];
	fma.rn.f32 	%f67, %f65, %f66, %f64;
	ld.shared.f32 	%f68, [%r4+60];
	ld.shared.f32 	%f69, [%r28+1920];
	fma.rn.f32 	%f70, %f68, %f69, %f67;
	ld.shared.f32 	%f71, [%r4+64];
	ld.shared.f32 	%f72, [%r28+2048];
	fma.rn.f32 	%f73, %f71, %f72, %f70;
	ld.shared.f32 	%f74, [%r4+68];
	ld.shared.f32 	%f75, [%r28+2176];
	fma.rn.f32 	%f76, %f74, %f75, %f73;
	ld.shared.f32 	%f77, [%r4+72];
	ld.shared.f32 	%f78, [%r28+2304];
	fma.rn.f32 	%f79, %f77, %f78, %f76;
	ld.shared.f32 	%f80, [%r4+76];
	ld.shared.f32 	%f81, [%r28+2432];
	fma.rn.f32 	%f82, %f80, %f81, %f79;
	ld.shared.f32 	%f83, [%r4+80];
	ld.shared.f32 	%f84, [%r28+2560];
	fma.rn.f32 	%f85, %f83, %f84, %f82;
	ld.shared.f32 	%f86, [%r4+84];
	ld.shared.f32 	%f87, [%r28+2688];
	fma.rn.f32 	%f88, %f86, %f87, %f85;
	ld.shared.f32 	%f89, [%r4+88];
	ld.shared.f32 	%f90, [%r28+2816];
	fma.rn.f32 	%f91, %f89, %f90, %f88;
	ld.shared.f32 	%f92, [%r4+92];
	ld.shared.f32 	%f93, [%r28+2944];
	fma.rn.f32 	%f94, %f92, %f93, %f91;
	ld.shared.f32 	%f95, [%r4+96];
	ld.shared.f32 	%f96, [%r28+3072];
	fma.rn.f32 	%f97, %f95, %f96, %f94;
	ld.shared.f32 	%f98, [%r4+100];
	ld.shared.f32 	%f99, [%r28+3200];
	fma.rn.f32 	%f100, %f98, %f99, %f97;
	ld.shared.f32 	%f101, [%r4+104];
	ld.shared.f32 	%f102, [%r28+3328];
	fma.rn.f32 	%f103, %f101, %f102, %f100;
	ld.shared.f32 	%f104, [%r4+108];
	ld.shared.f32 	%f105, [%r28+3456];
	fma.rn.f32 	%f106, %f104, %f105, %f103;
	ld.shared.f32 	%f107, [%r4+112];
	ld.shared.f32 	%f108, [%r28+3584];
	fma.rn.f32 	%f109, %f107, %f108, %f106;
	ld.shared.f32 	%f110, [%r4+116];
	ld.shared.f32 	%f111, [%r28+3712];
	fma.rn.f32 	%f112, %f110, %f111, %f109;
	ld.shared.f32 	%f113, [%r4+120];
	ld.shared.f32 	%f114, [%r28+3840];
	fma.rn.f32 	%f115, %f113, %f114, %f112;
	ld.shared.f32 	%f116, [%r4+124];
	ld.shared.f32 	%f117, [%r28+3968];
	fma.rn.f32 	%f314, %f116, %f117, %f115;
	ld.shared.f32 	%f118, [%r28+4];
	fma.rn.f32 	%f119, %f23, %f118, %f313;
	ld.shared.f32 	%f120, [%r28+132];
	fma.rn.f32 	%f121, %f26, %f120, %f119;
	ld.shared.f32 	%f122, [%r28+260];
	fma.rn.f32 	%f123, %f29, %f122, %f121;
	ld.shared.f32 	%f124, [%r28+388];
	fma.rn.f32 	%f125, %f32, %f124, %f123;
	ld.shared.f32 	%f126, [%r28+516];
	fma.rn.f32 	%f127, %f35, %f126, %f125;
	ld.shared.f32 	%f128, [%r28+644];
	fma.rn.f32 	%f129, %f38, %f128, %f127;
	ld.shared.f32 	%f130, [%r28+772];
	fma.rn.f32 	%f131, %f41, %f130, %f129;
	ld.shared.f32 	%f132, [%r28+900];
	fma.rn.f32 	%f133, %f44, %f132, %f131;
	ld.shared.f32 	%f134, [%r28+1028];
	fma.rn.f32 	%f135, %f47, %f134, %f133;
	ld.shared.f32 	%f136, [%r28+1156];
	fma.rn.f32 	%f137, %f50, %f136, %f135;
	ld.shared.f32 	%f138, [%r28+1284];
	fma.rn.f32 	%f139, %f53, %f138, %f137;
	ld.shared.f32 	%f140, [%r28+1412];
	fma.rn.f32 	%f141, %f56, %f140, %f139;
	ld.shared.f32 	%f142, [%r28+1540];
	fma.rn.f32 	%f143, %f59, %f142, %f141;
	ld.shared.f32 	%f144, [%r28+1668];
	fma.rn.f32 	%f145, %f62, %f144, %f143;
	ld.shared.f32 	%f146, [%r28+1796];
	fma.rn.f32 	%f147, %f65, %f146, %f145;
	ld.shared.f32 	%f148, [%r28+1924];
	fma.rn.f32 	%f149, %f68, %f148, %f147;
	ld.shared.f32 	%f150, [%r28+2052];
	fma.rn.f32 	%f151, %f71, %f150, %f149;
	ld.shared.f32 	%f152, [%r28+2180];
	fma.rn.f32 	%f153, %f74, %f152, %f151;
	ld.shared.f32 	%f154, [%r28+2308];
	fma.rn.f32 	%f155, %f77, %f154, %f153;
	ld.shared.f32 	%f156, [%r28+2436];
	fma.rn.f32 	%f157, %f80, %f156, %f155;
	ld.shared.f32 	%f158, [%r28+2564];
	fma.rn.f32 	%f159, %f83, %f158, %f157;
	ld.shared.f32 	%f160, [%r28+2692];
	fma.rn.f32 	%f161, %f86, %f160, %f159;
	ld.shared.f32 	%f162, [%r28+2820];
	fma.rn.f32 	%f163, %f89, %f162, %f161;
	ld.shared.f32 	%f164, [%r28+2948];
	fma.rn.f32 	%f165, %f92, %f164, %f163;
	ld.shared.f32 	%f166, [%r28+3076];
	fma.rn.f32 	%f167, %f95, %f166, %f165;
	ld.shared.f32 	%f168, [%r28+3204];
	fma.rn.f32 	%f169, %f98, %f168, %f167;
	ld.shared.f32 	%f170, [%r28+3332];
	fma.rn.f32 	%f171, %f101, %f170, %f169;
	ld.shared.f32 	%f172, [%r28+3460];
	fma.rn.f32 	%f173, %f104, %f172, %f171;
	ld.shared.f32 	%f174, [%r28+3588];
	fma.rn.f32 	%f175, %f107, %f174, %f173;
	ld.shared.f32 	%f176, [%r28+3716];
	fma.rn.f32 	%f177, %f110, %f176, %f175;
	ld.shared.f32 	%f178, [%r28+3844];
	fma.rn.f32 	%f179, %f113, %f178, %f177;
	ld.shared.f32 	%f180, [%r28+3972];
	fma.rn.f32 	%f313, %f116, %f180, %f179;
	ld.shared.f32 	%f181, [%r28+8];
	fma.rn.f32 	%f182, %f23, %f181, %f312;
	ld.shared.f32 	%f183, [%r28+136];
	fma.rn.f32 	%f184, %f26, %f183, %f182;
	ld.shared.f32 	%f185, [%r28+264];
	fma.rn.f32 	%f186, %f29, %f185, %f184;
	ld.shared.f32 	%f187, [%r28+392];
	fma.rn.f32 	%f188, %f32, %f187, %f186;
	ld.shared.f32 	%f189, [%r28+520];
	fma.rn.f32 	%f190, %f35, %f189, %f188;
	ld.shared.f32 	%f191, [%r28+648];
	fma.rn.f32 	%f192, %f38, %f191, %f190;
	ld.shared.f32 	%f193, [%r28+776];
	fma.rn.f32 	%f194, %f41, %f193, %f192;
	ld.shared.f32 	%f195, [%r28+904];
	fma.rn.f32 	%f196, %f44, %f195, %f194;
	ld.shared.f32 	%f197, [%r28+1032];
	fma.rn.f32 	%f198, %f47, %f197, %f196;
	ld.shared.f32 	%f199, [%r28+1160];
	fma.rn.f32 	%f200, %f50, %f199, %f198;
	ld.shared.f32 	%f201, [%r28+1288];
	fma.rn.f32 	%f202, %f53, %f201, %f200;
	ld.shared.f32 	%f203, [%r28+1416];
	fma.rn.f32 	%f204, %f56, %f203, %f202;
	ld.shared.f32 	%f205, [%r28+1544];
	fma.rn.f32 	%f206, %f59, %f205, %f204;
	ld.shared.f32 	%f207, [%r28+1672];
	fma.rn.f32 	%f208, %f62, %f207, %f206;
	ld.shared.f32 	%f209, [%r28+1800];
	fma.rn.f32 	%f210, %f65, %f209, %f208;
	ld.shared.f32 	%f211, [%r28+1928];
	fma.rn.f32 	%f212, %f68, %f211, %f210;
	ld.shared.f32 	%f213, [%r28+2056];
	fma.rn.f32 	%f214, %f71, %f213, %f212;
	ld.shared.f32 	%f215, [%r28+2184];
	fma.rn.f32 	%f216, %f74, %f215, %f214;
	ld.shared.f32 	%f217, [%r28+2312];
	fma.rn.f32 	%f218, %f77, %f217, %f216;
	ld.shared.f32 	%f219, [%r28+2440];
	fma.rn.f32 	%f220, %f80, %f219, %f218;
	ld.shared.f32 	%f221, [%r28+2568];
	fma.rn.f32 	%f222, %f83, %f221, %f220;
	ld.shared.f32 	%f223, [%r28+2696];
	fma.rn.f32 	%f224, %f86, %f223, %f222;
	ld.shared.f32 	%f225, [%r28+2824];
	fma.rn.f32 	%f226, %f89, %f225, %f224;
	ld.shared.f32 	%f227, [%r28+2952];
	fma.rn.f32 	%f228, %f92, %f227, %f226;
	ld.shared.f32 	%f229, [%r28+3080];
	fma.rn.f32 	%f230, %f95, %f229, %f228;
	ld.shared.f32 	%f231, [%r28+3208];
	fma.rn.f32 	%f232, %f98, %f231, %f230;
	ld.shared.f32 	%f233, [%r28+3336];
	fma.rn.f32 	%f234, %f101, %f233, %f232;
	ld.shared.f32 	%f235, [%r28+3464];
	fma.rn.f32 	%f236, %f104, %f235, %f234;
	ld.shared.f32 	%f237, [%r28+3592];
	fma.rn.f32 	%f238, %f107, %f237, %f236;
	ld.shared.f32 	%f239, [%r28+3720];
	fma.rn.f32 	%f240, %f110, %f239, %f238;
	ld.shared.f32 	%f241, [%r28+3848];
	fma.rn.f32 	%f242, %f113, %f241, %f240;
	ld.shared.f32 	%f243, [%r28+3976];
	fma.rn.f32 	%f312, %f116, %f243, %f242;
	ld.shared.f32 	%f244, [%r28+12];
	fma.rn.f32 	%f245, %f23, %f244, %f311;
	ld.shared.f32 	%f246, [%r28+140];
	fma.rn.f32 	%f247, %f26, %f246, %f245;
	ld.shared.f32 	%f248, [%r28+268];
	fma.rn.f32 	%f249, %f29, %f248, %f247;
	ld.shared.f32 	%f250, [%r28+396];
	fma.rn.f32 	%f251, %f32, %f250, %f249;
	ld.shared.f32 	%f252, [%r28+524];
	fma.rn.f32 	%f253, %f35, %f252, %f251;
	ld.shared.f32 	%f254, [%r28+652];
	fma.rn.f32 	%f255, %f38, %f254, %f253;
	ld.shared.f32 	%f256, [%r28+780];
	fma.rn.f32 	%f257, %f41, %f256, %f255;
	ld.shared.f32 	%f258, [%r28+908];
	fma.rn.f32 	%f259, %f44, %f258, %f257;
	ld.shared.f32 	%f260, [%r28+1036];
	fma.rn.f32 	%f261, %f47, %f260, %f259;
	ld.shared.f32 	%f262, [%r28+1164];
	fma.rn.f32 	%f263, %f50, %f262, %f261;
	ld.shared.f32 	%f264, [%r28+1292];
	fma.rn.f32 	%f265, %f53, %f264, %f263;
	ld.shared.f32 	%f266, [%r28+1420];
	fma.rn.f32 	%f267, %f56, %f266, %f265;
	ld.shared.f32 	%f268, [%r28+1548];
	fma.rn.f32 	%f269, %f59, %f268, %f267;
	ld.shared.f32 	%f270, [%r28+1676];
	fma.rn.f32 	%f271, %f62, %f270, %f269;
	ld.shared.f32 	%f272, [%r28+1804];
	fma.rn.f32 	%f273, %f65, %f272, %f271;
	ld.shared.f32 	%f274, [%r28+1932];
	fma.rn.f32 	%f275, %f68, %f274, %f273;
	ld.shared.f32 	%f276, [%r28+2060];
	fma.rn.f32 	%f277, %f71, %f276, %f275;
	ld.shared.f32 	%f278, [%r28+2188];
	fma.rn.f32 	%f279, %f74, %f278, %f277;
	ld.shared.f32 	%f280, [%r28+2316];
	fma.rn.f32 	%f281, %f77, %f280, %f279;
	ld.shared.f32 	%f282, [%r28+2444];
	fma.rn.f32 	%f283, %f80, %f282, %f281;
	ld.shared.f32 	%f284, [%r28+2572];
	fma.rn.f32 	%f285, %f83, %f284, %f283;
	ld.shared.f32 	%f286, [%r28+2700];
	fma.rn.f32 	%f287, %f86, %f286, %f285;
	ld.shared.f32 	%f288, [%r28+2828];
	fma.rn.f32 	%f289, %f89, %f288, %f287;
	ld.shared.f32 	%f290, [%r28+2956];
	fma.rn.f32 	%f291, %f92, %f290, %f289;
	ld.shared.f32 	%f292, [%r28+3084];
	fma.rn.f32 	%f293, %f95, %f292, %f291;
	ld.shared.f32 	%f294, [%r28+3212];
	fma.rn.f32 	%f295, %f98, %f294, %f293;
	ld.shared.f32 	%f296, [%r28+3340];
	fma.rn.f32 	%f297, %f101, %f296, %f295;
	ld.shared.f32 	%f298, [%r28+3468];
	fma.rn.f32 	%f299, %f104, %f298, %f297;
	ld.shared.f32 	%f300, [%r28+3596];
	fma.rn.f32 	%f301, %f107, %f300, %f299;
	ld.shared.f32 	%f302, [%r28+3724];
	fma.rn.f32 	%f303, %f110, %f302, %f301;
	ld.shared.f32 	%f304, [%r28+3852];
	fma.rn.f32 	%f305, %f113, %f304, %f303;
	ld.shared.f32 	%f306, [%r28+3980];
	fma.rn.f32 	%f311, %f116, %f306, %f305;
	bar.sync 	0;
	add.s32 	%r40, %r40, 32;
	shl.b32 	%r30, %r14, 5;
	add.s32 	%r39, %r39, %r30;
	add.s32 	%r38, %r38, 32;
	setp.lt.s32 	%p2, %r40, %r13;
	@%p2 bra 	$L__BB0_2;
$L__BB0_3:
	ld.param.u64 	%rd37, [_Z10cuda_sgemmILj32ELj32ELj32ELj4EEvPfS0_S0_iii_param_2];
	mul.lo.s32 	%r31, %r3, %r14;
	cvt.u64.u32 	%rd16, %r31;
	add.s64 	%rd17, %rd16, %rd1;
	mov.u32 	%r32, %tid.x;
	shl.b32 	%r33, %r32, 2;
	mad.lo.s32 	%r34, %r14, %r2, %r33;
	cvta.to.global.u64 	%rd18, %rd37;
	cvt.u64.u32 	%rd19, %r34;
	add.s64 	%rd20, %rd17, %rd19;
	shl.b64 	%rd21, %rd20, 2;
	add.s64 	%rd22, %rd18, %rd21;
	st.global.f32 	[%rd22], %f314;
	add.s32 	%r35, %r34, 1;
	cvt.u64.u32 	%rd23, %r35;
	add.s64 	%rd24, %rd17, %rd23;
	shl.b64 	%rd25, %rd24, 2;
	add.s64 	%rd26, %rd18, %rd25;
	st.global.f32 	[%rd26], %f313;
	add.s32 	%r36, %r34, 2;
	cvt.u64.u32 	%rd27, %r36;
	add.s64 	%rd28, %rd17, %rd27;
	shl.b64 	%rd29, %rd28, 2;
	add.s64 	%rd30, %rd18, %rd29;
	st.global.f32 	[%rd30], %f312;
	add.s32 	%r37, %r34, 3;
	cvt.u64.u32 	%rd31, %r37;
	add.s64 	%rd32, %rd17, %rd31;
	shl.b64 	%rd33, %rd32, 2;
	add.s64 	%rd34, %rd18, %rd33;
	st.global.f32 	[%rd34], %f311;
	ret;

}


// ===== COMPILED SASS (sm_100) =====

	.target	sm_100

	.elftype	@"ET_EXEC"


//--------------------- .note.nv.tkinfo           --------------------------
	.section	.note.nv.tkinfo,"",@"SHT_NOTE"
	.sectionflags	@"SHF_NOTE_NV_TKINFO"
	.tkinfo
        /*0018*/ 	.word	0x00000002
        /*0030*/ 	.string	""
        /*0030*/ 	.string	"ptxas"
        /*0030*/ 	.string	"Cuda compilation tools, release 13.0, V13.0.88"
        /*0030*/ 	.string	"Build cuda_13.0.r13.0/compiler.36424714_0"
        /*0030*/ 	.string	"-arch sm_100 -m 64 "



//--------------------- .note.nv.cuinfo           --------------------------
	.section	.note.nv.cuinfo,"",@"SHT_NOTE"
	.sectionflags	@"SHF_NOTE_NV_CUINFO"
        /*0018*/ 	.short	0x0002
        /*001a*/ 	.short	0x0064
        /*001c*/ 	.short	0x0082
	.zero		2


//--------------------- .nv.info                  --------------------------
	.section	.nv.info,"",@"SHT_CUDA_INFO"
	.align	4


	//----- nvinfo : EIATTR_REGCOUNT
	.align		4
        /*0000*/ 	.byte	0x04, 0x2f
        /*0002*/ 	.short	(.L_1 - .L_0)
	.align		4
.L_0:
        /*0004*/ 	.word	index@(_Z10cuda_sgemmILj32ELj32ELj32ELj4EEvPfS0_S0_iii)
        /*0008*/ 	.word	0x00000020


	//----- nvinfo : EIATTR_FRAME_SIZE
	.align		4
.L_1:
        /*000c*/ 	.byte	0x04, 0x11
        /*000e*/ 	.short	(.L_3 - .L_2)
	.align		4
.L_2:
        /*0010*/ 	.word	index@(_Z10cuda_sgemmILj32ELj32ELj32ELj4EEvPfS0_S0_iii)
        /*0014*/ 	.word	0x00000000


	//----- nvinfo : EIATTR_MIN_STACK_SIZE
	.align		4
.L_3:
        /*0018*/ 	.byte	0x04, 0x12
        /*001a*/ 	.short	(.L_5 - .L_4)
	.align		4
.L_4:
        /*001c*/ 	.word	index@(_Z10cuda_sgemmILj32ELj32ELj32ELj4EEvPfS0_S0_iii)
        /*0020*/ 	.word	0x00000000
.L_5:


//--------------------- .nv.compat                --------------------------
	.section	.nv.compat,"",@"SHT_CUDA_COMPAT_INFO"
	.align	4
        /*0000*/ 	.byte	0x02, 0x09, 0x00, 0x00, 0x02, 0x02, 0x01, 0x00, 0x02, 0x05, 0x05, 0x00, 0x03, 0x07, 0x01, 0x01
        /*0010*/ 	.byte	0x02, 0x03, 0x00, 0x00, 0x02, 0x06, 0x01, 0x00, 0x04, 0x0b, 0x08, 0x00, 0x09, 0x00, 0x00, 0x00
        /*0020*/ 	.byte	0x00, 0x00, 0x00, 0x00


//--------------------- .nv.info._Z10cuda_sgemmILj32ELj32ELj32ELj4EEvPfS0_S0_iii --------------------------
	.section	.nv.info._Z10cuda_sgemmILj32ELj32ELj32ELj4EEvPfS0_S0_iii,"",@"SHT_CUDA_INFO"
	.sectionflags	@""
	.align	4


	//----- nvinfo : EIATTR_CUDA_API_VERSION
	.align		4
        /*0000*/ 	.byte	0x04, 0x37
        /*0002*/ 	.short	(.L_7 - .L_6)
.L_6:
        /*0004*/ 	.word	0x00000082


	//----- nvinfo : EIATTR_KPARAM_INFO
	.align		4
.L_7:
        /*0008*/ 	.byte	0x04, 0x17
        /*000a*/ 	.short	(.L_9 - .L_8)
.L_8:
        /*000c*/ 	.word	0x00000000
        /*0010*/ 	.short	0x0005
        /*0012*/ 	.short	0x0020
        /*0014*/ 	.byte	0x00, 0xf0, 0x11, 0x00


	//----- nvinfo : EIATTR_KPARAM_INFO
	.align		4
.L_9:
        /*0018*/ 	.byte	0x04, 0x17
        /*001a*/ 	.short	(.L_11 - .L_10)
.L_10:
        /*001c*/ 	.word	0x00000000
        /*0020*/ 	.short	0x0004
        /*0022*/ 	.short	0x001c
        /*0024*/ 	.byte	0x00, 0xf0, 0x11, 0x00


	//----- nvinfo : EIATTR_KPARAM_INFO
	.align		4
.L_11:
        /*0028*/ 	.byte	0x04, 0x17
        /*002a*/ 	.short	(.L_13 - .L_12)
.L_12:
        /*002c*/ 	.word	0x00000000
        /*0030*/ 	.short	0x0003
        /*0032*/ 	.short	0x0018
        /*0034*/ 	.byte	0x00, 0xf0, 0x11, 0x00


	//----- nvinfo : EIATTR_KPARAM_INFO
	.align		4
.L_13:
        /*0038*/ 	.byte	0x04, 0x17
        /*003a*/ 	.short	(.L_15 - .L_14)
.L_14:
        /*003c*/ 	.word	0x00000000
        /*0040*/ 	.short	0x0002
        /*0042*/ 	.short	0x0010
        /*0044*/ 	.byte	0x00, 0xf5, 0x21, 0x00


	//----- nvinfo : EIATTR_KPARAM_INFO
	.align		4
.L_15:
        /*0048*/ 	.byte	0x04, 0x17
        /*004a*/ 	.short	(.L_17 - .L_16)
.L_16:
        /*004c*/ 	.word	0x00000000
        /*0050*/ 	.short	0x0001
        /*0052*/ 	.short	0x0008
        /*0054*/ 	.byte	0x00, 0xf5, 0x21, 0x00


	//----- nvinfo : EIATTR_KPARAM_INFO
	.align		4
.L_17:
        /*0058*/ 	.byte	0x04, 0x17
        /*005a*/ 	.short	(.L_19 - .L_18)
.L_18:
        /*005c*/ 	.word	0x00000000
        /*0060*/ 	.short	0x0000
        /*0062*/ 	.short	0x0000
        /*0064*/ 	.byte	0x00, 0xf5, 0x21, 0x00


	//----- nvinfo : EIATTR_SPARSE_MMA_MASK
	.align		4
.L_19:
        /*0068*/ 	.byte	0x03, 0x50
        /*006a*/ 	.short	0x0000


	//----- nvinfo : EIATTR_MAXREG_COUNT
	.align		4
        /*006c*/ 	.byte	0x03, 0x1b
        /*006e*/ 	.short	0x00ff


	//----- nvinfo : EIATTR_NUM_BARRIERS
	.align		4
        /*0070*/ 	.byte	0x02, 0x4c
        /*0072*/ 	.byte	0x01
	.zero		1


	//----- nvinfo : EIATTR_MERCURY_ISA_VERSION
	.align		4
        /*0074*/ 	.byte	0x03, 0x5f
        /*0076*/ 	.short	0x0101


	//----- nvinfo : EIATTR_VRC_CTA_INIT_COUNT
	.align		4
        /*0078*/ 	.byte	0x02, 0x4a
	.zero		1
	.zero		1


	//----- nvinfo : EIATTR_EXIT_INSTR_OFFSETS
	.align		4
        /*007c*/ 	.byte	0x04, 0x1c
        /*007e*/ 	.short	(.L_21 - .L_20)


	//   ....[0]....
.L_20:
        /*0080*/ 	.word	0x00000f80


	//----- nvinfo : EIATTR_CBANK_PARAM_SIZE
	.align		4
.L_21:
        /*0084*/ 	.byte	0x03, 0x19
        /*0086*/ 	.short	0x0024


	//----- nvinfo : EIATTR_PARAM_CBANK
	.align		4
        /*0088*/ 	.byte	0x04, 0x0a
        /*008a*/ 	.short	(.L_23 - .L_22)
	.align		4
.L_22:
        /*008c*/ 	.word	index@(.nv.constant0._Z10cuda_sgemmILj32ELj32ELj32ELj4EEvPfS0_S0_iii)
        /*0090*/ 	.short	0x0380
        /*0092*/ 	.short	0x0024


	//----- nvinfo : EIATTR_SW_WAR
	.align		4
.L_23:
        /*0094*/ 	.byte	0x04, 0x36
        /*0096*/ 	.short	(.L_25 - .L_24)
.L_24:
        /*0098*/ 	.word	0x00000008
.L_25:


//--------------------- .nv.callgraph             --------------------------
	.section	.nv.callgraph,"",@"SHT_CUDA_CALLGRAPH"
	.align	4
	.sectionentsize	8
	.align		4
        /*0000*/ 	.word	0x00000000
	.align		4
        /*0004*/ 	.word	0xffffffff
	.align		4
        /*0008*/ 	.word	0x00000000
	.align		4
        /*000c*/ 	.word	0xfffffffe
	.align		4
        /*0010*/ 	.word	0x00000000
	.align		4
        /*0014*/ 	.word	0xfffffffd
	.align		4
        /*0018*/ 	.word	0x00000000
	.align		4
        /*001c*/ 	.word	0xfffffffc


//--------------------- .text._Z10cuda_sgemmILj32ELj32ELj32ELj4EEvPfS0_S0_iii --------------------------
	.section	.text._Z10cuda_sgemmILj32ELj32ELj32ELj4EEvPfS0_S0_iii,"ax",@progbits
	.align	128
        .global         _Z10cuda_sgemmILj32ELj32ELj32ELj4EEvPfS0_S0_iii
        .type           _Z10cuda_sgemmILj32ELj32ELj32ELj4EEvPfS0_S0_iii,@function
        .size           _Z10cuda_sgemmILj32ELj32ELj32ELj4EEvPfS0_S0_iii,(.L_x_3 - _Z10cuda_sgemmILj32ELj32ELj32ELj4EEvPfS0_S0_iii)
        .other          _Z10cuda_sgemmILj32ELj32ELj32ELj4EEvPfS0_S0_iii,@"STO_CUDA_ENTRY STV_DEFAULT"
_Z10cuda_sgemmILj32ELj32ELj32ELj4EEvPfS0_S0_iii:
.text._Z10cuda_sgemmILj32ELj32ELj32ELj4EEvPfS0_S0_iii:
[----:B------:R-:W-:Y:S08]  /*0000*/  LDC R1, c[0x0][0x37c] ;  /* 0x0000df00ff017b82 */ /* 0x000ff00000000800 */
[----:B------:R-:W0:Y:S01]  /*0010*/  LDC R0, c[0x0][0x39c] ;  /* 0x0000e700ff007b82 */ /* 0x000e220000000800 */
[----:B------:R-:W1:Y:S01]  /*0020*/  S2R R24, SR_TID.X ;  /* 0x0000000000187919 */ /* 0x000e620000002100 */
[----:B------:R-:W2:Y:S01]  /*0030*/  LDCU.64 UR10, c[0x0][0x358] ;  /* 0x00006b00ff0a77ac */ /* 0x000ea20008000a00 */
[----:B------:R-:W-:Y:S01]  /*0040*/  HFMA2 R14, -RZ, RZ, 0, 0 ;  /* 0x00000000ff0e7431 */ /* 0x000fe200000001ff */
[----:B------:R-:W-:Y:S01]  /*0050*/  CS2R R20, SRZ ;  /* 0x0000000000147805 */ /* 0x000fe2000001ff00 */
[----:B------:R-:W3:Y:S01]  /*0060*/  S2R R3, SR_TID.Y ;  /* 0x0000000000037919 */ /* 0x000ee20000002200 */
[----:B------:R-:W-:-:S02]  /*0070*/  MOV R12, RZ ;  /* 0x000000ff000c7202 */ /* 0x000fc40000000f00 */
[----:B------:R-:W4:Y:S08]  /*0080*/  S2UR UR5, SR_CTAID.Y ;  /* 0x00000000000579c3 */ /* 0x000f300000002600 */
[----:B------:R-:W5:Y:S01]  /*0090*/  S2UR UR6, SR_CTAID.X ;  /* 0x00000000000679c3 */ /* 0x000f620000002500 */
[----:B0-----:R-:W-:Y:S01]  /*00a0*/  ISETP.GE.AND P0, PT, R0, 0x1, PT ;  /* 0x000000010000780c */ /* 0x001fe20003f06270 */
[----:B----4-:R-:W-:-:S02]  /*00b0*/  USHF.L.U32 UR5, UR5, 0x5, URZ ;  /* 0x0000000505057899 */ /* 0x010fc400080006ff */
[----:B-----5:R-:W-:-:S10]  /*00c0*/  USHF.L.U32 UR6, UR6, 0x5, URZ ;  /* 0x0000000506067899 */ /* 0x020fd400080006ff */
[----:B-123--:R-:W-:Y:S05]  /*00d0*/  @!P0 BRA `(.L_x_0) ;  /* 0x0000000c00308947 */ /* 0x00efea0003800000 */
[----:B------:R-:W0:Y:S01]  /*00e0*/  S2UR UR9, SR_CgaCtaId ;  /* 0x00000000000979c3 */ /* 0x000e220000008800 */
[----:B------:R-:W-:Y:S01]  /*00f0*/  UMOV UR8, 0x400 ;  /* 0x0000040000087882 */ /* 0x000fe20000000000 */
[----:B------:R-:W-:Y:S01]  /*0100*/  SHF.L.U32 R26, R24, 0x2, RZ ;  /* 0x00000002181a7819 */ /* 0x000fe200000006ff */
[----:B------:R-:W1:Y:S01]  /*0110*/  LDCU.128 UR12, c[0x0][0x380] ;  /* 0x00007000ff0c77ac */ /* 0x000e620008000c00 */
[----:B------:R-:W-:-:S03]  /*0120*/  MOV R21, RZ ;  /* 0x000000ff00157202 */ /* 0x000fc60000000f00 */
[----:B------:R-:W-:Y:S01]  /*0130*/  IMAD R25, R3, R0, R26 ;  /* 0x0000000003197224 */ /* 0x000fe200078e021a */
[----:B------:R-:W2:Y:S01]  /*0140*/  LDC R2, c[0x0][0x3a0] ;  /* 0x0000e800ff027b82 */ /* 0x000ea20000000800 */
[----:B0-----:R-:W-:-:S06]  /*0150*/  ULEA UR4, UR9, UR8, 0x18 ;  /* 0x0000000809047291 */ /* 0x001fcc000f8ec0ff */
[C---:B------:R-:W-:Y:S01]  /*0160*/  LEA R27, R3.reuse, UR4, 0x7 ;  /* 0x00000004031b7c11 */ /* 0x040fe2000f8e38ff */
[----:B------:R-:W-:Y:S01]  /*0170*/  UMOV UR4, URZ ;  /* 0x000000ff00047c82 */ /* 0x000fe20008000000 */
[----:B-12---:R-:W-:-:S07]  /*0180*/  IMAD R26, R3, R2, R26 ;  /* 0x00000002031a7224 */ /* 0x006fce00078e021a */
.L_x_1:
[----:B------:R-:W-:Y:S01]  /*0190*/  IMAD R6, R0, UR5, RZ ;  /* 0x0000000500067c24 */ /* 0x000fe2000f8e02ff */
[----:B------:R-:W-:-:S04]  /*01a0*/  IADD3 R4, P1, PT, R26, UR6, RZ ;  /* 0x000000061a047c10 */ /* 0x000fc8000ff3e0ff */
[----:B------:R-:W-:Y:S02]  /*01b0*/  IADD3 R6, P0, PT, R6, R25, RZ ;  /* 0x0000001906067210 */ /* 0x000fe40007f1e0ff */
[----:B------:R-:W-:Y:S02]  /*01c0*/  IADD3.X R5, PT, PT, RZ, RZ, RZ, P1, !PT ;  /* 0x000000ffff057210 */ /* 0x000fe40000ffe4ff */
[----:B------:R-:W-:Y:S02]  /*01d0*/  IADD3.X R7, PT, PT, RZ, RZ, RZ, P0, !PT ;  /* 0x000000ffff077210 */ /* 0x000fe400007fe4ff */
[----:B------:R-:W-:Y:S02]  /*01e0*/  LEA R18, P0, R6, UR12, 0x2 ;  /* 0x0000000c06127c11 */ /* 0x000fe4000f8010ff */
[----:B------:R-:W-:Y:S02]  /*01f0*/  LEA R16, P1, R4, UR14, 0x2 ;  /* 0x0000000e04107c11 */ /* 0x000fe4000f8210ff */
[----:B------:R-:W-:-:S02]  /*0200*/  LEA.HI.X R19, R6, UR13, R7, 0x2, P0 ;  /* 0x0000000d06137c11 */ /* 0x000fc400080f1407 */
[----:B------:R-:W-:-:S03]  /*0210*/  LEA.HI.X R17, R4, UR15, R5, 0x2, P1 ;  /* 0x0000000f04117c11 */ /* 0x000fc600088f1405 */
[----:B------:R-:W2:Y:S04]  /*0220*/  LDG.E.128 R4, desc[UR10][R18.64] ;  /* 0x0000000a12047981 */ /* 0x000ea8000c1e1d00 */
[----:B------:R-:W3:Y:S01]  /*0230*/  LDG.E.128 R8, desc[UR10][R16.64] ;  /* 0x0000000a10087981 */ /* 0x000ee2000c1e1d00 */
[----:B------:R-:W-:Y:S01]  /*0240*/  UIADD3 UR7, UPT, UPT, UR8, 0x1000, URZ ;  /* 0x0000100008077890 */ /* 0x000fe2000fffe0ff */
[----:B------:R-:W-:Y:S01]  /*0250*/  LEA R22, R24, R27, 0x4 ;  /* 0x0000001b18167211 */ /* 0x000fe200078e20ff */
[----:B------:R-:W-:Y:S01]  /*0260*/  UIADD3 UR4, UPT, UPT, UR4, 0x20, URZ ;  /* 0x0000002004047890 */ /* 0x000fe2000fffe0ff */
[----:B------:R-:W-:Y:S01]  /*0270*/  LEA R26, R2, R26, 0x5 ;  /* 0x0000001a021a7211 */ /* 0x000fe200078e28ff */
[----:B------:R-:W-:Y:S01]  /*0280*/  ULEA UR7, UR9, UR7, 0x18 ;  /* 0x0000000709077291 */ /* 0x000fe2000f8ec0ff */
[----:B------:R-:W-:-:S03]  /*0290*/  IADD3 R25, PT, PT, R25, 0x20, RZ ;  /* 0x0000002019197810 */ /* 0x000fc60007ffe0ff */
[----:B------:R-:W-:Y:S02]  /*02a0*/  ISETP.LE.AND P0, PT, R0, UR4, PT ;  /* 0x0000000400007c0c */ /* 0x000fe4000bf03270 */
[----:B------:R-:W-:-:S04]  /*02b0*/  LEA R28, R24, UR7, 0x4 ;  /* 0x00000007181c7c11 */ /* 0x000fc8000f8e20ff */
[----:B------:R-:W-:Y:S01]  /*02c0*/  LEA R29, R3, R28, 0x7 ;  /* 0x0000001c031d7211 */ /* 0x000fe200078e38ff */
[----:B--2---:R-:W-:Y:S04]  /*02d0*/  STS.128 [R22], R4 ;  /* 0x0000000416007388 */ /* 0x004fe80000000c00 */
[----:B---3--:R-:W-:Y:S01]  /*02e0*/  STS.128 [R29], R8 ;  /* 0x000000081d007388 */ /* 0x008fe20000000c00 */
[----:B------:R-:W-:Y:S06]  /*02f0*/  BAR.SYNC.DEFER_BLOCKING 0x0 ;  /* 0x0000000000007b1d */ /* 0x000fec0000010000 */
[----:B------:R-:W-:Y:S04]  /*0300*/  LDS.128 R4, [R27] ;  /* 0x000000001b047984 */ /* 0x000fe80000000c00 */
[----:B------:R-:W0:Y:S04]  /*0310*/  LDS.128 R8, [R28] ;  /* 0x000000001c087984 */ /* 0x000e280000000c00 */
[----:B------:R-:W1:Y:S01]  /*0320*/  LDS.128 R16, [R28+0x80] ;  /* 0x000080001c107984 */ /* 0x000e620000000c00 */
[C---:B0-----:R-:W-:Y:S01]  /*0330*/  FFMA R23, R4.reuse, R8, R12 ;  /* 0x0000000804177223 */ /* 0x041fe2000000000c */
[C---:B------:R-:W-:Y:S01]  /*0340*/  FFMA R8, R4.reuse, R9, R14 ;  /* 0x0000000904087223 */ /* 0x040fe2000000000e */
[C---:B------:R-:W-:Y:S01]  /*0350*/  FFMA R9, R4.reuse, R10, R20 ;  /* 0x0000000a04097223 */ /* 0x040fe20000000014 */
[----:B------:R-:W0:Y:S01]  /*0360*/  LDS.128 R12, [R28+0x100] ;  /* 0x000100001c0c7984 */ /* 0x000e220000000c00 */
[----:B------:R-:W-:Y:S01]  /*0370*/  FFMA R20, R4, R11, R21 ;  /* 0x0000000b04147223 */ /* 0x000fe20000000015 */
[C---:B-1----:R-:W-:Y:S01]  /*0380*/  FFMA R17, R5.reuse, R17, R8 ;  /* 0x0000001105117223 */ /* 0x042fe20000000008 */
[----:B------:R-:W-:Y:S01]  /*0390*/  FFMA R23, R16, R5, R23 ;  /* 0x0000000510177223 */ /* 0x000fe20000000017 */
[C---:B------:R-:W-:Y:S01]  /*03a0*/  FFMA R21, R5.reuse, R18, R9 ;  /* 0x0000001205157223 */ /* 0x040fe20000000009 */
[----:B------:R-:W-:Y:S01]  /*03b0*/  FFMA R20, R5, R19, R20 ;  /* 0x0000001305147223 */ /* 0x000fe20000000014 */
[----:B------:R-:W1:Y:S01]  /*03c0*/  LDS.128 R8, [R28+0x180] ;  /* 0x000180001c087984 */ /* 0x000e620000000c00 */
[----:B0-----:R-:W-:Y:S01]  /*03d0*/  FFMA R5, R12, R6, R23 ;  /* 0x000000060c057223 */ /* 0x001fe20000000017 */
[C---:B------:R-:W-:Y:S01]  /*03e0*/  FFMA R4, R6.reuse, R13, R17 ;  /* 0x0000000d06047223 */ /* 0x040fe20000000011 */
[C---:B------:R-:W-:Y:S01]  /*03f0*/  FFMA R21, R6.reuse, R14, R21 ;  /* 0x0000000e06157223 */ /* 0x040fe20000000015 */
[----:B------:R-:W-:Y:S01]  /*0400*/  FFMA R20, R6, R15, R20 ;  /* 0x0000000f06147223 */ /* 0x000fe20000000014 */
[----:B------:R-:W-:Y:S01]  /*0410*/  LDS.128 R16, [R28+0x200] ;  /* 0x000200001c107984 */ /* 0x000fe20000000c00 */
[----:B-1----:R-:W-:Y:S01]  /*0420*/  FFMA R5, R8, R7, R5 ;  /* 0x0000000708057223 */ /* 0x002fe20000000005 */
[----:B------:R-:W-:-:S02]  /*0430*/  FFMA R4, R7, R9, R4 ;  /* 0x0000000907047223 */ /* 0x000fc40000000004 */
[----:B------:R-:W0:Y:S01]  /*0440*/  LDS.128 R12, [R27+0x10] ;  /* 0x000010001b0c7984 */ /* 0x000e220000000c00 */
[C---:B------:R-:W-:Y:S01]  /*0450*/  FFMA R21, R7.reuse, R10, R21 ;  /* 0x0000000a07157223 */ /* 0x040fe20000000015 */
[----:B------:R-:W-:Y:S02]  /*0460*/  FFMA R20, R7, R11, R20 ;  /* 0x0000000b07147223 */ /* 0x000fe40000000014 */
        /* <DEDUP_REMOVED lines=111> */
[----:B-1----:R-:W-:Y:S01]  /*0b60*/  FFMA R23, R16, R5, R23 ;  /* 0x0000000510177223 */ /* 0x002fe20000000017 */
[C---:B------:R-:W-:Y:S01]  /*0b70*/  FFMA R17, R5.reuse, R17, R8 ;  /* 0x0000001105117223 */ /* 0x040fe20000000008 */
        /* <DEDUP_REMOVED lines=17> */
[----:B------:R-:W-:Y:S01]  /*0c90*/  FFMA R12, R12, R19, R8 ;  /* 0x000000130c0c7223 */ /* 0x000fe20000000008 */
[----:B------:R-:W0:Y:S01]  /*0ca0*/  LDS.128 R4, [R28+0xf00] ;  /* 0x000f00001c047984 */ /* 0x000e220000000c00 */
[----:B-1----:R-:W-:Y:S01]  /*0cb0*/  FFMA R29, R20, R13, R29 ;  /* 0x0000000d141d7223 */ /* 0x002fe2000000001d */
[C---:B------:R-:W-:Y:S01]  /*0cc0*/  FFMA R17, R13.reuse, R22, R17 ;  /* 0x000000160d117223 */ /* 0x040fe20000000011 */
[C---:B------:R-:W-:Y:S01]  /*0cd0*/  FFMA R21, R13.reuse, R21, R16 ;  /* 0x000000150d157223 */ /* 0x040fe20000000010 */
[----:B------:R-:W1:Y:S01]  /*0ce0*/  LDS.128 R8, [R28+0xf80] ;  /* 0x000f80001c087984 */ /* 0x000e620000000c00 */
[----:B------:R-:W-:Y:S01]  /*0cf0*/  FFMA R12, R13, R23, R12 ;  /* 0x000000170d0c7223 */ /* 0x000fe2000000000c */
[----:B0-----:R-:W-:Y:S01]  /*0d00*/  FFMA R29, R4, R14, R29 ;  /* 0x0000000e041d7223 */ /* 0x001fe2000000001d */
[C---:B------:R-:W-:Y:S01]  /*0d10*/  FFMA R17, R14.reuse, R6, R17 ;  /* 0x000000060e117223 */ /* 0x040fe20000000011 */
[C---:B------:R-:W-:Y:S01]  /*0d20*/  FFMA R4, R14.reuse, R5, R21 ;  /* 0x000000050e047223 */ /* 0x040fe20000000015 */
[----:B------:R-:W-:Y:S01]  /*0d30*/  FFMA R6, R14, R7, R12 ;  /* 0x000000070e067223 */ /* 0x000fe2000000000c */
[----:B-1----:R-:W-:Y:S01]  /*0d40*/  FFMA R12, R8, R15, R29 ;  /* 0x0000000f080c7223 */ /* 0x002fe2000000001d */
[C---:B------:R-:W-:Y:S01]  /*0d50*/  FFMA R20, R15.reuse, R10, R17 ;  /* 0x0000000a0f147223 */ /* 0x040fe20000000011 */
[C---:B------:R-:W-:Y:S01]  /*0d60*/  FFMA R14, R15.reuse, R9, R4 ;  /* 0x000000090f0e7223 */ /* 0x040fe20000000004 */
[----:B------:R-:W-:Y:S01]  /*0d70*/  FFMA R21, R15, R11, R6 ;  /* 0x0000000b0f157223 */ /* 0x000fe20000000006 */
[----:B------:R-:W-:Y:S06]  /*0d80*/  BAR.SYNC.DEFER_BLOCKING 0x0 ;  /* 0x0000000000007b1d */ /* 0x000fec0000010000 */
[----:B------:R-:W-:Y:S05]  /*0d90*/  @!P0 BRA `(.L_x_1) ;  /* 0xfffffff000fc8947 */ /* 0x000fea000383ffff */
.L_x_0:
[----:B------:R-:W0:Y:S01]  /*0da0*/  LDCU UR4, c[0x0][0x3a0] ;  /* 0x00007400ff0477ac */ /* 0x000e220008000800 */
[----:B------:R-:W-:Y:S01]  /*0db0*/  SHF.L.U32 R24, R24, 0x2, RZ ;  /* 0x0000000218187819 */ /* 0x000fe200000006ff */
[----:B------:R-:W1:Y:S01]  /*0dc0*/  LDCU.64 UR8, c[0x0][0x390] ;  /* 0x00007200ff0877ac */ /* 0x000e620008000a00 */
[----:B0-----:R-:W-:-:S03]  /*0dd0*/  UIMAD UR5, UR5, UR4, URZ ;  /* 0x00000004050572a4 */ /* 0x001fc6000f8e02ff */
[----:B------:R-:W-:Y:S01]  /*0de0*/  IMAD R24, R3, UR4, R24 ;  /* 0x0000000403187c24 */ /* 0x000fe2000f8e0218 */
[----:B------:R-:W-:-:S04]  /*0df0*/  UIADD3 UR6, UP0, UPT, UR5, UR6, URZ ;  /* 0x0000000605067290 */ /* 0x000fc8000ff1e0ff */
[C---:B------:R-:W-:Y:S01]  /*0e00*/  IADD3 R0, PT, PT, R24.reuse, 0x1, RZ ;  /* 0x0000000118007810 */ /* 0x040fe20007ffe0ff */
[----:B------:R-:W-:Y:S01]  /*0e10*/  UIADD3.X UR4, UPT, UPT, URZ, URZ, URZ, UP0, !UPT ;  /* 0x000000ffff047290 */ /* 0x000fe200087fe4ff */
[C---:B------:R-:W-:Y:S02]  /*0e20*/  IADD3 R4, PT, PT, R24.reuse, 0x2, RZ ;  /* 0x0000000218047810 */ /* 0x040fe40007ffe0ff */
[C---:B------:R-:W-:Y:S02]  /*0e30*/  IADD3 R3, P0, PT, R24.reuse, UR6, RZ ;  /* 0x0000000618037c10 */ /* 0x040fe4000ff1e0ff */
[----:B------:R-:W-:Y:S02]  /*0e40*/  IADD3 R5, PT, PT, R24, 0x3, RZ ;  /* 0x0000000318057810 */ /* 0x000fe40007ffe0ff */
[----:B------:R-:W-:Y:S02]  /*0e50*/  IADD3.X R6, PT, PT, RZ, UR4, RZ, P0, !PT ;  /* 0x00000004ff067c10 */ /* 0x000fe400087fe4ff */
[----:B-1----:R-:W-:-:S02]  /*0e60*/  LEA R2, P0, R3, UR8, 0x2 ;  /* 0x0000000803027c11 */ /* 0x002fc4000f8010ff */
[----:B------:R-:W-:Y:S02]  /*0e70*/  IADD3 R11, P2, PT, R0, UR6, RZ ;  /* 0x00000006000b7c10 */ /* 0x000fe4000ff5e0ff */
[----:B------:R-:W-:Y:S02]  /*0e80*/  LEA.HI.X R3, R3, UR9, R6, 0x2, P0 ;  /* 0x0000000903037c11 */ /* 0x000fe400080f1406 */
[----:B------:R-:W-:Y:S02]  /*0e90*/  IADD3 R7, P0, PT, R4, UR6, RZ ;  /* 0x0000000604077c10 */ /* 0x000fe4000ff1e0ff */
[----:B------:R-:W-:Y:S01]  /*0ea0*/  IADD3 R0, P1, PT, R5, UR6, RZ ;  /* 0x0000000605007c10 */ /* 0x000fe2000ff3e0ff */
[----:B------:R-:W-:Y:S01]  /*0eb0*/  STG.E desc[UR10][R2.64], R12 ;  /* 0x0000000c02007986 */ /* 0x000fe2000c10190a */
[----:B------:R-:W-:Y:S02]  /*0ec0*/  IADD3.X R16, PT, PT, RZ, UR4, RZ, P2, !PT ;  /* 0x00000004ff107c10 */ /* 0x000fe400097fe4ff */
[----:B------:R-:W-:-:S02]  /*0ed0*/  LEA R4, P2, R11, UR8, 0x2 ;  /* 0x000000080b047c11 */ /* 0x000fc4000f8410ff */
[----:B------:R-:W-:Y:S02]  /*0ee0*/  IADD3.X R10, PT, PT, RZ, UR4, RZ, P0, !PT ;  /* 0x00000004ff0a7c10 */ /* 0x000fe400087fe4ff */
[----:B------:R-:W-:Y:S02]  /*0ef0*/  LEA R6, P0, R7, UR8, 0x2 ;  /* 0x0000000807067c11 */ /* 0x000fe4000f8010ff */
[----:B------:R-:W-:Y:S02]  /*0f00*/  IADD3.X R9, PT, PT, RZ, UR4, RZ, P1, !PT ;  /* 0x00000004ff097c10 */ /* 0x000fe40008ffe4ff */
[----:B------:R-:W-:Y:S02]  /*0f10*/  LEA R8, P1, R0, UR8, 0x2 ;  /* 0x0000000800087c11 */ /* 0x000fe4000f8210ff */
[----:B------:R-:W-:Y:S02]  /*0f20*/  LEA.HI.X R5, R11, UR9, R16, 0x2, P2 ;  /* 0x000000090b057c11 */ /* 0x000fe400090f1410 */
[----:B------:R-:W-:-:S02]  /*0f30*/  LEA.HI.X R7, R7, UR9, R10, 0x2, P0 ;  /* 0x0000000907077c11 */ /* 0x000fc400080f140a */
[----:B------:R-:W-:Y:S01]  /*0f40*/  LEA.HI.X R9, R0, UR9, R9, 0x2, P1 ;  /* 0x0000000900097c11 */ /* 0x000fe200088f1409 */
[----:B------:R-:W-:Y:S04]  /*0f50*/  STG.E desc[UR10][R4.64], R14 ;  /* 0x0000000e04007986 */ /* 0x000fe8000c10190a */
[----:B------:R-:W-:Y:S04]  /*0f60*/  STG.E desc[UR10][R6.64], R20 ;  /* 0x0000001406007986 */ /* 0x000fe8000c10190a */
[----:B------:R-:W-:Y:S01]  /*0f70*/  STG.E desc[UR10][R8.64], R21 ;  /* 0x0000001508007986 */ /* 0x000fe2000c10190a */
[----:B------:R-:W-:Y:S05]  /*0f80*/  EXIT ;  /* 0x000000000000794d */ /* 0x000fea0003800000 */
.L_x_2:
[----:B------:R-:W-:-:S00]  /*0f90*/  BRA `(.L_x_2) ;  /* 0xfffffffc00fc7947 */ /* 0x000fc0000383ffff */
[----:B------:R-:W-:-:S00]  /*0fa0*/  NOP ;  /* 0x0000000000007918 */ /* 0x000fc00000000000 */
        /* <DEDUP_REMOVED lines=13> */
.L_x_3:


//--------------------- .nv.shared._Z10cuda_sgemmILj32ELj32ELj32ELj4EEvPfS0_S0_iii --------------------------
	.section	.nv.shared._Z10cuda_sgemmILj32ELj32ELj32ELj4EEvPfS0_S0_iii,"aw",@nobits
	.sectionflags	@""
	.align	4
.nv.shared._Z10cuda_sgemmILj32ELj32ELj32ELj4EEvPfS0_S0_iii:
	.zero		9216


//--------------------- .nv.shared.reserved.0     --------------------------
	.section	.nv.shared.reserved.0,"aw",@nobits
	.weak		__nv_reservedSMEM_offset_0_alias
	.size		__nv_reservedSMEM_offset_0_alias, 0, 64
	.other		__nv_reservedSMEM_offset_0_alias,@"STO_CUDA_RESERVED_SHARED STV_DEFAULT"
__nv_reservedSMEM_offset_0_alias:
	.zero		0
	.zero		64


//--------------------- .nv.constant0._Z10cuda_sgemmILj32ELj32ELj32ELj4EEvPfS0_S0_iii --------------------------
	.section	.nv.constant0._Z10cuda_sgemmILj32ELj32ELj32ELj4EEvPfS0_S0_iii,"a",@progbits
	.sectionflags	@""
	.align	4
.nv.constant0._Z10cuda_sgemmILj32ELj32ELj32ELj4EEvPfS0_S0_iii:
	.zero		932


//--------------------- SYMBOLS --------------------------

	.type		.nv.reservedSmem.offset0,@object
	.size		.nv.reservedSmem.offset0,0x4
	.type		.nv.reservedSmem.cap,@object
	.size		.nv.reservedSmem.cap,0x4
